	.headerflags	@"EF_CUDA_TEXMODE_UNIFIED EF_CUDA_64BIT_ADDRESS EF_CUDA_ACCELERATORS EF_CUDA_SM90 EF_CUDA_VIRTUAL_SM(EF_CUDA_SM90)"
	.elftype	@"ET_EXEC"


//--------------------- .nv.info                  --------------------------
	.section	.nv.info,"",@"SHT_CUDA_INFO"
	.align	4


	//----- nvinfo : EIATTR_REGCOUNT
	.align		4
        /*0000*/ 	.byte	0x04, 0x2f
        /*0002*/ 	.short	(.L_3 - .L_2)
	.align		4
.L_2:
        /*0004*/ 	.word	index@(triton_poi_fused__native_batch_norm_legit_no_training_cat_relu_40)
        /*0008*/ 	.word	0x0000001c


	//----- nvinfo : EIATTR_MIN_STACK_SIZE
	.align		4
.L_3:
        /*000c*/ 	.byte	0x04, 0x12
        /*000e*/ 	.short	(.L_5 - .L_4)
	.align		4
.L_4:
        /*0010*/ 	.word	index@(triton_poi_fused__native_batch_norm_legit_no_training_cat_relu_40)
        /*0014*/ 	.word	0x00000000


	//----- nvinfo : EIATTR_FRAME_SIZE
	.align		4
.L_5:
        /*0018*/ 	.byte	0x04, 0x11
        /*001a*/ 	.short	(.L_7 - .L_6)
	.align		4
.L_6:
        /*001c*/ 	.word	index@(triton_poi_fused__native_batch_norm_legit_no_training_cat_relu_40)
        /*0020*/ 	.word	0x00000000


	//----- nvinfo : EIATTR_MIN_STACK_SIZE
	.align		4
.L_7:
        /*0024*/ 	.byte	0x04, 0x12
        /*0026*/ 	.short	(.L_9 - .L_8)
	.align		4
.L_8:
        /*0028*/ 	.word	index@(triton_poi_fused__native_batch_norm_legit_no_training_cat_relu_40)
        /*002c*/ 	.word	0x00000000
.L_9:


//--------------------- .nv.info.triton_poi_fused__native_batch_norm_legit_no_training_cat_relu_40 --------------------------
	.section	.nv.info.triton_poi_fused__native_batch_norm_legit_no_training_cat_relu_40,"",@"SHT_CUDA_INFO"
	.sectionflags	@""
	.align	4


	//----- nvinfo : EIATTR_CUDA_API_VERSION
	.align		4
        /*0000*/ 	.byte	0x04, 0x37
        /*0002*/ 	.short	(.L_11 - .L_10)
.L_10:
        /*0004*/ 	.word	0x0000007c


	//----- nvinfo : EIATTR_KPARAM_INFO
	.align		4
.L_11:
        /*0008*/ 	.byte	0x04, 0x17
        /*000a*/ 	.short	(.L_13 - .L_12)
.L_12:
        /*000c*/ 	.word	0x00000000
        /*0010*/ 	.short	0x0008
        /*0012*/ 	.short	0x0040
        /*0014*/ 	.byte	0x00, 0xf0, 0x11, 0x00


	//----- nvinfo : EIATTR_KPARAM_INFO
	.align		4
.L_13:
        /*0018*/ 	.byte	0x04, 0x17
        /*001a*/ 	.short	(.L_15 - .L_14)
.L_14:
        /*001c*/ 	.word	0x00000000
        /*0020*/ 	.short	0x0007
        /*0022*/ 	.short	0x0038
        /*0024*/ 	.byte	0x00, 0xf4, 0x21, 0x00


	//----- nvinfo : EIATTR_KPARAM_INFO
	.align		4
.L_15:
        /*0028*/ 	.byte	0x04, 0x17
        /*002a*/ 	.short	(.L_17 - .L_16)
.L_16:
        /*002c*/ 	.word	0x00000000
        /*0030*/ 	.short	0x0006
        /*0032*/ 	.short	0x0030
        /*0034*/ 	.byte	0x00, 0xf4, 0x21, 0x00


	//----- nvinfo : EIATTR_KPARAM_INFO
	.align		4
.L_17:
        /*0038*/ 	.byte	0x04, 0x17
        /*003a*/ 	.short	(.L_19 - .L_18)
.L_18:
        /*003c*/ 	.word	0x00000000
        /*0040*/ 	.short	0x0005
        /*0042*/ 	.short	0x0028
        /*0044*/ 	.byte	0x00, 0xf4, 0x21, 0x00


	//----- nvinfo : EIATTR_KPARAM_INFO
	.align		4
.L_19:
        /*0048*/ 	.byte	0x04, 0x17
        /*004a*/ 	.short	(.L_21 - .L_20)
.L_20:
        /*004c*/ 	.word	0x00000000
        /*0050*/ 	.short	0x0004
        /*0052*/ 	.short	0x0020
        /*0054*/ 	.byte	0x00, 0xf4, 0x21, 0x00


	//----- nvinfo : EIATTR_KPARAM_INFO
	.align		4
.L_21:
        /*0058*/ 	.byte	0x04, 0x17
        /*005a*/ 	.short	(.L_23 - .L_22)
.L_22:
        /*005c*/ 	.word	0x00000000
        /*0060*/ 	.short	0x0003
        /*0062*/ 	.short	0x0018
        /*0064*/ 	.byte	0x00, 0xf4, 0x21, 0x00


	//----- nvinfo : EIATTR_KPARAM_INFO
	.align		4
.L_23:
        /*0068*/ 	.byte	0x04, 0x17
        /*006a*/ 	.short	(.L_25 - .L_24)
.L_24:
        /*006c*/ 	.word	0x00000000
        /*0070*/ 	.short	0x0002
        /*0072*/ 	.short	0x0010
        /*0074*/ 	.byte	0x00, 0xf4, 0x21, 0x00


	//----- nvinfo : EIATTR_KPARAM_INFO
	.align		4
.L_25:
        /*0078*/ 	.byte	0x04, 0x17
        /*007a*/ 	.short	(.L_27 - .L_26)
.L_26:
        /*007c*/ 	.word	0x00000000
        /*0080*/ 	.short	0x0001
        /*0082*/ 	.short	0x0008
        /*0084*/ 	.byte	0x00, 0xf4, 0x21, 0x00


	//----- nvinfo : EIATTR_KPARAM_INFO
	.align		4
.L_27:
        /*0088*/ 	.byte	0x04, 0x17
        /*008a*/ 	.short	(.L_29 - .L_28)
.L_28:
        /*008c*/ 	.word	0x00000000
        /*0090*/ 	.short	0x0000
        /*0092*/ 	.short	0x0000
        /*0094*/ 	.byte	0x00, 0xf4, 0x21, 0x00


	//----- nvinfo : EIATTR_SPARSE_MMA_MASK
	.align		4
.L_29:
        /*0098*/ 	.byte	0x03, 0x50
        /*009a*/ 	.short	0x0000


	//----- nvinfo : EIATTR_MAXREG_COUNT
	.align		4
        /*009c*/ 	.byte	0x03, 0x1b
        /*009e*/ 	.short	0x00ff


	//----- nvinfo : EIATTR_EXIT_INSTR_OFFSETS
	.align		4
        /*00a0*/ 	.byte	0x04, 0x1c
        /*00a2*/ 	.short	(.L_31 - .L_30)


	//   ....[0]....
.L_30:
        /*00a4*/ 	.word	0x00000680


	//   ....[1]....
        /*00a8*/ 	.word	0x000006a0


	//----- nvinfo : EIATTR_REQNTID
	.align		4
.L_31:
        /*00ac*/ 	.byte	0x04, 0x10
        /*00ae*/ 	.short	(.L_33 - .L_32)
.L_32:
        /*00b0*/ 	.word	0x00000100
        /*00b4*/ 	.word	0x00000001
        /*00b8*/ 	.word	0x00000001


	//----- nvinfo : EIATTR_CBANK_PARAM_SIZE
	.align		4
.L_33:
        /*00bc*/ 	.byte	0x03, 0x19
        /*00be*/ 	.short	0x0044


	//----- nvinfo : EIATTR_PARAM_CBANK
	.align		4
        /*00c0*/ 	.byte	0x04, 0x0a
        /*00c2*/ 	.short	(.L_35 - .L_34)
	.align		4
.L_34:
        /*00c4*/ 	.word	index@(.nv.constant0.triton_poi_fused__native_batch_norm_legit_no_training_cat_relu_40)
        /*00c8*/ 	.short	0x0210
        /*00ca*/ 	.short	0x0044


	//----- nvinfo : EIATTR_SW_WAR
	.align		4
.L_35:
        /*00cc*/ 	.byte	0x04, 0x36
        /*00ce*/ 	.short	(.L_37 - .L_36)
.L_36:
        /*00d0*/ 	.word	0x00000008
.L_37:


//--------------------- .nv.callgraph             --------------------------
	.section	.nv.callgraph,"",@"SHT_CUDA_CALLGRAPH"
	.align	4
	.sectionentsize	8
	.align		4
        /*0000*/ 	.word	0x00000000
	.align		4
        /*0004*/ 	.word	0xffffffff
	.align		4
        /*0008*/ 	.word	0x00000000
	.align		4
        /*000c*/ 	.word	0xfffffffe
	.align		4
        /*0010*/ 	.word	0x00000000
	.align		4
        /*0014*/ 	.word	0xfffffffd
	.align		4
        /*0018*/ 	.word	0x00000000
	.align		4
        /*001c*/ 	.word	0xfffffffc


//--------------------- .nv.constant4             --------------------------
	.section	.nv.constant4,"a",@progbits
	.align	8
	.align		8
.nv.constant4:
        /*0000*/ 	.dword	_$_str
	.align		8
        /*0008*/ 	.dword	_$_str_$_2


//--------------------- .text.triton_poi_fused__native_batch_norm_legit_no_training_cat_relu_40 --------------------------
	.section	.text.triton_poi_fused__native_batch_norm_legit_no_training_cat_relu_40,"ax",@progbits
	.align	128
        .global         triton_poi_fused__native_batch_norm_legit_no_training_cat_relu_40
        .type           triton_poi_fused__native_batch_norm_legit_no_training_cat_relu_40,@function
        .size           triton_poi_fused__native_batch_norm_legit_no_training_cat_relu_40,(.L_x_1 - triton_poi_fused__native_batch_norm_legit_no_training_cat_relu_40)
        .other          triton_poi_fused__native_batch_norm_legit_no_training_cat_relu_40,@"STO_CUDA_ENTRY STV_DEFAULT"
triton_poi_fused__native_batch_norm_legit_no_training_cat_relu_40:
.text.triton_poi_fused__native_batch_norm_legit_no_training_cat_relu_40:
[----:B------:R-:W0:Y:S01]  /*0000*/  LDC R1, c[0x0][0x28] ;  /* 0x00000a00ff017b82 */ /* 0x000e220000000800 */
[----:B------:R-:W1:Y:S07]  /*0010*/  S2R R0, SR_TID.X ;  /* 0x0000000000007919 */ /* 0x000e6e0000002100 */
[----:B------:R-:W2:Y:S01]  /*0020*/  LDC.64 R4, c[0x0][0x228] ;  /* 0x00008a00ff047b82 */ /* 0x000ea20000000a00 */
[----:B------:R-:W-:Y:S01]  /*0030*/  IMAD.MOV.U32 R6, RZ, RZ, RZ ;  /* 0x000000ffff067224 */ /* 0x000fe200078e00ff */
[----:B------:R-:W-:Y:S01]  /*0040*/  ULDC.64 UR4, c[0x0][0x208] ;  /* 0x0000820000047ab9 */ /* 0x000fe20000000a00 */
[----:B------:R-:W3:Y:S01]  /*0050*/  S2R R3, SR_CTAID.X ;  /* 0x0000000000037919 */ /* 0x000ee20000002500 */
[----:B------:R-:W-:Y:S01]  /*0060*/  HFMA2.MMA R10, -RZ, RZ, 0, 0 ;  /* 0x00000000ff0a7435 */ /* 0x000fe200000001ff */
[----:B------:R-:W-:-:S03]  /*0070*/  ULDC.64 UR6, c[0x0][0x218] ;  /* 0x0000860000067ab9 */ /* 0x000fc60000000a00 */
[----:B------:R-:W4:Y:S01]  /*0080*/  LDC.64 R14, c[0x0][0x220] ;  /* 0x00008800ff0e7b82 */ /* 0x000f220000000a00 */
[----:B-1----:R-:W-:-:S05]  /*0090*/  IMAD.SHL.U32 R0, R0, 0x2, RZ ;  /* 0x0000000200007824 */ /* 0x002fca00078e00ff */
[----:B------:R-:W-:-:S05]  /*00a0*/  LOP3.LUT R0, R0, 0x1fe, RZ, 0xc0, !PT ;  /* 0x000001fe00007812 */ /* 0x000fca00078ec0ff */
[----:B---3--:R-:W-:-:S05]  /*00b0*/  IMAD R0, R3, 0x200, R0 ;  /* 0x0000020003007824 */ /* 0x008fca00078e0200 */
[----:B------:R-:W-:Y:S02]  /*00c0*/  SHF.R.S32.HI R3, RZ, 0x1f, R0 ;  /* 0x0000001fff037819 */ /* 0x000fe40000011400 */
[----:B------:R-:W-:Y:S02]  /*00d0*/  ISETP.GE.AND P0, PT, R0, 0x12a00, PT ;  /* 0x00012a000000780c */ /* 0x000fe40003f06270 */
[----:B------:R-:W-:-:S04]  /*00e0*/  LEA.HI R3, R3, R0, RZ, 0x6 ;  /* 0x0000000003037211 */ /* 0x000fc800078f30ff */
[----:B------:R-:W-:-:S05]  /*00f0*/  SHF.R.S32.HI R11, RZ, 0x6, R3 ;  /* 0x00000006ff0b7819 */ /* 0x000fca0000011403 */
[----:B------:R-:W-:-:S05]  /*0100*/  IMAD.HI R2, R11, 0xdbeb61f, RZ ;  /* 0x0dbeb61f0b027827 */ /* 0x000fca00078e02ff */
[----:B------:R-:W-:-:S04]  /*0110*/  SHF.R.U32.HI R7, RZ, 0x1f, R2 ;  /* 0x0000001fff077819 */ /* 0x000fc80000011602 */
[----:B------:R-:W-:-:S05]  /*0120*/  LEA.HI.SX32 R2, R2, R7, 0x1c ;  /* 0x0000000702027211 */ /* 0x000fca00078fe2ff */
[----:B------:R-:W-:-:S04]  /*0130*/  IMAD R11, R2, -0x12a, R11 ;  /* 0xfffffed6020b7824 */ /* 0x000fc800078e020b */
[----:B--2---:R-:W-:-:S05]  /*0140*/  IMAD.WIDE R4, R11, 0x4, R4 ;  /* 0x000000040b047825 */ /* 0x004fca00078e0204 */
[----:B------:R-:W2:Y:S01]  /*0150*/  @!P0 LDG.E.EL R6, desc[UR4][R4.64] ;  /* 0x0000000404068981 */ /* 0x000ea2000c2e1900 */
[----:B------:R-:W-:-:S03]  /*0160*/  IMAD.HI R2, R0, 0xdbeb61f, RZ ;  /* 0x0dbeb61f00027827 */ /* 0x000fc600078e02ff */
[----:B------:R1:W3:Y:S01]  /*0170*/  @!P0 LDG.E.EL R10, desc[UR4][R4.64] ;  /* 0x00000004040a8981 */ /* 0x0002e2000c2e1900 */
[----:B------:R-:W-:Y:S01]  /*0180*/  IMAD.SHL.U32 R8, R11, 0x40, RZ ;  /* 0x000000400b087824 */ /* 0x000fe200078e00ff */
[----:B------:R-:W-:-:S04]  /*0190*/  SHF.R.U32.HI R7, RZ, 0x1f, R2 ;  /* 0x0000001fff077819 */ /* 0x000fc80000011602 */
[----:B------:R-:W-:Y:S02]  /*01a0*/  LEA.HI.SX32 R17, R2, R7, 0x16 ;  /* 0x0000000702117211 */ /* 0x000fe400078fb2ff */
[----:B------:R-:W-:Y:S02]  /*01b0*/  LOP3.LUT R7, R3, 0xffffffc0, RZ, 0xc0, !PT ;  /* 0xffffffc003077812 */ /* 0x000fe400078ec0ff */
[----:B------:R-:W5:Y:S01]  /*01c0*/  LDC.64 R2, c[0x0][0x210] ;  /* 0x00008400ff027b82 */ /* 0x000f620000000a00 */
[C---:B------:R-:W-:Y:S02]  /*01d0*/  IMAD R9, R17.reuse, 0x300, RZ ;  /* 0x0000030011097824 */ /* 0x040fe400078e02ff */
[----:B------:R-:W-:Y:S02]  /*01e0*/  IMAD.IADD R7, R0, 0x1, -R7 ;  /* 0x0000000100077824 */ /* 0x000fe400078e0a07 */
[----:B-1----:R-:W-:Y:S01]  /*01f0*/  IMAD R4, R17, -0x4a80, R0 ;  /* 0xffffb58011047824 */ /* 0x002fe200078e0200 */
[----:B------:R-:W-:-:S02]  /*0200*/  SHF.R.S32.HI R13, RZ, 0x1f, R9 ;  /* 0x0000001fff0d7819 */ /* 0x000fc40000011409 */
[----:B------:R-:W-:Y:S01]  /*0210*/  IADD3 R18, P1, P2, R8, R7, R9 ;  /* 0x0000000708127210 */ /* 0x000fe20007a3e009 */
[----:B------:R-:W-:Y:S01]  /*0220*/  IMAD R25, R17, 0x4780, R4 ;  /* 0x0000478011197824 */ /* 0x000fe200078e0204 */
[----:B------:R-:W-:Y:S02]  /*0230*/  SHF.R.S32.HI R8, RZ, 0x1f, R8 ;  /* 0x0000001fff087819 */ /* 0x000fe40000011408 */
[----:B------:R-:W-:Y:S02]  /*0240*/  CS2R R4, SRZ ;  /* 0x0000000000047805 */ /* 0x000fe4000001ff00 */
[----:B------:R-:W-:Y:S02]  /*0250*/  SHF.R.S32.HI R7, RZ, 0x1f, R7 ;  /* 0x0000001fff077819 */ /* 0x000fe40000011407 */
[----:B------:R-:W-:Y:S02]  /*0260*/  LEA R16, P3, R18, UR6, 0x2 ;  /* 0x0000000612107c11 */ /* 0x000fe4000f8610ff */
[----:B------:R-:W-:-:S02]  /*0270*/  IADD3.X R7, R8, R7, R13, P1, P2 ;  /* 0x0000000708077210 */ /* 0x000fc40000fe440d */
[----:B------:R-:W1:Y:S01]  /*0280*/  LDC.64 R12, c[0x0][0x230] ;  /* 0x00008c00ff0c7b82 */ /* 0x000e620000000a00 */
[C---:B------:R-:W-:Y:S02]  /*0290*/  ISETP.GE.AND P2, PT, R11.reuse, 0x11e, PT ;  /* 0x0000011e0b00780c */ /* 0x040fe40003f46270 */
[----:B------:R-:W-:Y:S02]  /*02a0*/  ISETP.GT.AND P1, PT, R11, 0x11d, !P0 ;  /* 0x0000011d0b00780c */ /* 0x000fe40004724270 */
[----:B------:R-:W-:Y:S01]  /*02b0*/  ISETP.LT.AND P4, PT, R0, 0x12a00, !P2 ;  /* 0x00012a000000780c */ /* 0x000fe20005781270 */
[----:B-----5:R-:W-:Y:S01]  /*02c0*/  IMAD.WIDE R24, R25, 0x4, R2 ;  /* 0x0000000419187825 */ /* 0x020fe200078e0202 */
[----:B------:R-:W-:Y:S01]  /*02d0*/  CS2R R2, SRZ ;  /* 0x0000000000027805 */ /* 0x000fe2000001ff00 */
[----:B------:R-:W5:Y:S01]  /*02e0*/  LDC.64 R8, c[0x0][0x238] ;  /* 0x00008e00ff087b82 */ /* 0x000f620000000a00 */
[----:B------:R-:W-:Y:S01]  /*02f0*/  LEA.HI.X R17, R18, UR7, R7, 0x2, P3 ;  /* 0x0000000712117c11 */ /* 0x000fe200098f1407 */
[----:B----4-:R-:W-:Y:S01]  /*0300*/  IMAD.WIDE R22, R11, 0x4, R14 ;  /* 0x000000040b167825 */ /* 0x010fe200078e020e */
[----:B------:R-:W-:-:S02]  /*0310*/  MOV R7, RZ ;  /* 0x000000ff00077202 */ /* 0x000fc40000000f00 */
[----:B------:R-:W-:-:S03]  /*0320*/  CS2R R14, SRZ ;  /* 0x00000000000e7805 */ /* 0x000fc6000001ff00 */
[----:B------:R-:W4:Y:S04]  /*0330*/  @P1 LDG.E.64 R4, desc[UR4][R16.64+-0x11e00] ;  /* 0xfee2000410041981 */ /* 0x000f28000c1e1b00 */
[----:B------:R-:W4:Y:S01]  /*0340*/  @P4 LDG.E.64 R2, desc[UR4][R24.64] ;  /* 0x0000000418024981 */ /* 0x000f22000c1e1b00 */
[----:B-1----:R-:W-:-:S03]  /*0350*/  IMAD.WIDE R12, R11, 0x4, R12 ;  /* 0x000000040b0c7825 */ /* 0x002fc600078e020c */
[----:B------:R-:W4:Y:S04]  /*0360*/  @!P0 LDG.E.EL R7, desc[UR4][R22.64] ;  /* 0x0000000416078981 */ /* 0x000f28000c2e1900 */
[----:B------:R-:W4:Y:S01]  /*0370*/  @!P0 LDG.E.EL R14, desc[UR4][R22.64] ;  /* 0x00000004160e8981 */ /* 0x000f22000c2e1900 */
[----:B-----5:R-:W-:Y:S01]  /*0380*/  IMAD.WIDE R8, R11, 0x4, R8 ;  /* 0x000000040b087825 */ /* 0x020fe200078e0208 */
[----:B------:R-:W-:-:S03]  /*0390*/  HFMA2.MMA R11, -RZ, RZ, 0, 0 ;  /* 0x00000000ff0b7435 */ /* 0x000fc600000001ff */
[----:B------:R-:W-:Y:S01]  /*03a0*/  IMAD.MOV.U32 R20, RZ, RZ, RZ ;  /* 0x000000ffff147224 */ /* 0x000fe200078e00ff */
[----:B------:R-:W5:Y:S01]  /*03b0*/  @!P0 LDG.E.EL R15, desc[UR4][R8.64] ;  /* 0x00000004080f8981 */ /* 0x000f62000c2e1900 */
[----:B------:R-:W-:-:S04]  /*03c0*/  IMAD.MOV.U32 R18, RZ, RZ, RZ ;  /* 0x000000ffff127224 */ /* 0x000fc800078e00ff */
[----:B------:R-:W5:Y:S04]  /*03d0*/  @!P0 LDG.E.EL R20, desc[UR4][R12.64] ;  /* 0x000000040c148981 */ /* 0x000f68000c2e1900 */
[----:B------:R1:W5:Y:S04]  /*03e0*/  @!P0 LDG.E.EL R18, desc[UR4][R12.64] ;  /* 0x000000040c128981 */ /* 0x000368000c2e1900 */
[----:B------:R1:W5:Y:S01]  /*03f0*/  @!P0 LDG.E.EL R11, desc[UR4][R8.64] ;  /* 0x00000004080b8981 */ /* 0x000362000c2e1900 */
[----:B------:R-:W-:Y:S01]  /*0400*/  IMAD.MOV.U32 R21, RZ, RZ, 0x3e800000 ;  /* 0x3e800000ff157424 */ /* 0x000fe200078e00ff */
[----:B01----:R-:W0:Y:S08]  /*0410*/  LDC.64 R12, c[0x0][0x240] ;  /* 0x00009000ff0c7b82 */ /* 0x003e300000000a00 */
[----:B------:R-:W1:Y:S01]  /*0420*/  LDC.64 R8, c[0x0][0x248] ;  /* 0x00009200ff087b82 */ /* 0x000e620000000a00 */
[----:B0-----:R-:W-:-:S04]  /*0430*/  IMAD.WIDE R12, R0, 0x4, R12 ;  /* 0x00000004000c7825 */ /* 0x001fc800078e020c */
[----:B-1----:R-:W-:-:S04]  /*0440*/  IMAD.WIDE R8, R0, 0x4, R8 ;  /* 0x0000000400087825 */ /* 0x002fc800078e0208 */
[----:B--2---:R-:W-:-:S04]  /*0450*/  FADD R6, R6, 9.9999997473787516356e-06 ;  /* 0x3727c5ac06067421 */ /* 0x004fc80000000000 */
[----:B------:R-:W0:Y:S01]  /*0460*/  MUFU.SQRT R16, R6 ;  /* 0x0000000600107308 */ /* 0x000e220000002000 */
[----:B---3--:R-:W-:-:S07]  /*0470*/  FADD R10, R10, 9.9999997473787516356e-06 ;  /* 0x3727c5ac0a0a7421 */ /* 0x008fce0000000000 */
[----:B------:R-:W1:Y:S01]  /*0480*/  MUFU.SQRT R17, R10 ;  /* 0x0000000a00117308 */ /* 0x000e620000002000 */
[C---:B0-----:R-:W-:Y:S02]  /*0490*/  FSETP.GT.AND P6, PT, R16.reuse, 8.50705917302346158658e+37, PT ;  /* 0x7e8000001000780b */ /* 0x041fe40003fc4000 */
[----:B------:R-:W-:Y:S02]  /*04a0*/  FSETP.GEU.AND P3, PT, R16, 1.175494350822287508e-38, PT ;  /* 0x008000001000780b */ /* 0x000fe40003f6e000 */
[----:B------:R-:W-:Y:S02]  /*04b0*/  FSEL R19, R21, 1, P6 ;  /* 0x3f80000015137808 */ /* 0x000fe40003000000 */
[----:B-1----:R-:W-:-:S07]  /*04c0*/  FSETP.GT.AND P5, PT, R17, 8.50705917302346158658e+37, PT ;  /* 0x7e8000001100780b */ /* 0x002fce0003fa4000 */
[----:B------:R-:W-:Y:S01]  /*04d0*/  @P6 FMUL R16, R16, 0.25 ;  /* 0x3e80000010106820 */ /* 0x000fe20000400000 */
[----:B------:R-:W-:-:S03]  /*04e0*/  FSETP.GEU.AND P6, PT, R17, 1.175494350822287508e-38, PT ;  /* 0x008000001100780b */ /* 0x000fc60003fce000 */
[----:B------:R-:W-:Y:S02]  /*04f0*/  @!P3 FMUL R16, R16, 16777216 ;  /* 0x4b8000001010b820 */ /* 0x000fe40000400000 */
[----:B------:R-:W-:-:S08]  /*0500*/  @P5 FMUL R17, R17, 0.25 ;  /* 0x3e80000011115820 */ /* 0x000fd00000400000 */
[----:B------:R-:W-:Y:S01]  /*0510*/  @!P6 FMUL R17, R17, 16777216 ;  /* 0x4b8000001111e820 */ /* 0x000fe20000400000 */
[----:B------:R-:W0:Y:S01]  /*0520*/  MUFU.RCP R16, R16 ;  /* 0x0000001000107308 */ /* 0x000e220000001000 */
[----:B------:R-:W-:-:S07]  /*0530*/  FSEL R6, R21, 1, P5 ;  /* 0x3f80000015067808 */ /* 0x000fce0002800000 */
[----:B------:R-:W1:Y:S01]  /*0540*/  MUFU.RCP R17, R17 ;  /* 0x0000001100117308 */ /* 0x000e620000001000 */
[----:B----4-:R-:W-:Y:S02]  /*0550*/  SEL R2, R2, RZ, P4 ;  /* 0x000000ff02027207 */ /* 0x010fe40002000000 */
[----:B------:R-:W-:Y:S01]  /*0560*/  SEL R3, R3, RZ, P4 ;  /* 0x000000ff03037207 */ /* 0x000fe20002000000 */
[----:B------:R-:W-:Y:S01]  /*0570*/  @!P3 FMUL R19, R19, 16777216 ;  /* 0x4b8000001313b820 */ /* 0x000fe20000400000 */
[----:B------:R-:W-:Y:S01]  /*0580*/  @P2 SEL R2, R4, RZ, P1 ;  /* 0x000000ff04022207 */ /* 0x000fe20000800000 */
[----:B------:R-:W-:Y:S01]  /*0590*/  @!P6 FMUL R6, R6, 16777216 ;  /* 0x4b8000000606e820 */ /* 0x000fe20000400000 */
[----:B------:R-:W-:Y:S01]  /*05a0*/  @P2 SEL R3, R5, RZ, P1 ;  /* 0x000000ff05032207 */ /* 0x000fe20000800000 */
[----:B0-----:R-:W-:Y:S02]  /*05b0*/  FMUL R16, R16, R19 ;  /* 0x0000001310107220 */ /* 0x001fe40000400000 */
[----:B------:R-:W-:-:S02]  /*05c0*/  FADD R7, R2, -R7 ;  /* 0x8000000702077221 */ /* 0x000fc40000000000 */
[----:B------:R-:W-:Y:S01]  /*05d0*/  FADD R14, R3, -R14 ;  /* 0x8000000e030e7221 */ /* 0x000fe20000000000 */
[----:B-1----:R-:W-:Y:S01]  /*05e0*/  FMUL R17, R17, R6 ;  /* 0x0000000611117220 */ /* 0x002fe20000400000 */
[----:B------:R-:W-:-:S03]  /*05f0*/  FMUL R16, R7, R16 ;  /* 0x0000001007107220 */ /* 0x000fc60000400000 */
[----:B------:R-:W-:Y:S01]  /*0600*/  FMUL R14, R14, R17 ;  /* 0x000000110e0e7220 */ /* 0x000fe20000400000 */
[----:B-----5:R-:W-:Y:S01]  /*0610*/  FFMA R15, R16, R20, R15 ;  /* 0x00000014100f7223 */ /* 0x020fe2000000000f */
[----:B------:R0:W-:Y:S02]  /*0620*/  @!P0 STG.E.64 desc[UR4][R12.64], R2 ;  /* 0x000000020c008986 */ /* 0x0001e4000c101b04 */
[----:B------:R-:W-:Y:S02]  /*0630*/  FFMA R11, R14, R18, R11 ;  /* 0x000000120e0b7223 */ /* 0x000fe4000000000b */
[----:B------:R-:W-:-:S03]  /*0640*/  FSETP.GEU.AND P1, PT, R15, RZ, PT ;  /* 0x000000ff0f00720b */ /* 0x000fc60003f2e000 */
[----:B------:R-:W-:Y:S02]  /*0650*/  FSETP.GEU.AND P2, PT, R11, RZ, PT ;  /* 0x000000ff0b00720b */ /* 0x000fe40003f4e000 */
[----:B------:R-:W-:Y:S02]  /*0660*/  FSEL R10, R15, RZ, P1 ;  /* 0x000000ff0f0a7208 */ /* 0x000fe40000800000 */
[----:B------:R-:W-:Y:S01]  /*0670*/  FSEL R11, R11, RZ, P2 ;  /* 0x000000ff0b0b7208 */ /* 0x000fe20001000000 */
[----:B0-----:R-:W-:Y:S08]  /*0680*/  @P0 EXIT ;  /* 0x000000000000094d */ /* 0x001ff00003800000 */
[----:B------:R-:W-:Y:S01]  /*0690*/  STG.E.64 desc[UR4][R8.64], R10 ;  /* 0x0000000a08007986 */ /* 0x000fe2000c101b04 */
[----:B------:R-:W-:Y:S05]  /*06a0*/  EXIT ;  /* 0x000000000000794d */ /* 0x000fea0003800000 */
.L_x_0:
[----:B------:R-:W-:-:S00]  /*06b0*/  BRA `(.L_x_0) ;  /* 0xfffffffc00fc7947 */ /* 0x000fc0000383ffff */
[----:B------:R-:W-:-:S00]  /*06c0*/  NOP ;  /* 0x0000000000007918 */ /* 0x000fc00000000000 */
        /* <DEDUP_REMOVED lines=11> */
.L_x_1:


//--------------------- .nv.global.init           --------------------------
	.section	.nv.global.init,"aw",@progbits
.nv.global.init:
	.type		_$_str,@object
	.size		_$_str,(_$_str_$_2 - _$_str)
_$_str:
        /*0000*/ 	.byte	0x5f, 0x5f, 0x43, 0x55, 0x44, 0x41, 0x5f, 0x46, 0x54, 0x5a, 0x00
	.type		_$_str_$_2,@object
	.size		_$_str_$_2,(.L_1 - _$_str_$_2)
_$_str_$_2:
        /*000b*/ 	.byte	0x5f, 0x5f, 0x43, 0x55, 0x44, 0x41, 0x5f, 0x50, 0x52, 0x45, 0x43, 0x5f, 0x53, 0x51, 0x52, 0x54
        /*001b*/ 	.byte	0x00
.L_1:


//--------------------- .nv.constant0.triton_poi_fused__native_batch_norm_legit_no_training_cat_relu_40 --------------------------
	.section	.nv.constant0.triton_poi_fused__native_batch_norm_legit_no_training_cat_relu_40,"a",@progbits
	.sectionflags	@""
	.align	4
.nv.constant0.triton_poi_fused__native_batch_norm_legit_no_training_cat_relu_40:
	.zero		596
